//
// Generated by NVIDIA NVVM Compiler
//
// Compiler Build ID: CL-36424714
// Cuda compilation tools, release 13.0, V13.0.88
// Based on NVVM 20.0.0
//

.version 9.0
.target sm_100
.address_size 64

	// .globl	hwc_to_chw_norm_augment

.visible .entry hwc_to_chw_norm_augment(
	.param .u64 .ptr .align 1 hwc_to_chw_norm_augment_param_0,
	.param .u64 .ptr .align 1 hwc_to_chw_norm_augment_param_1,
	.param .u64 .ptr .align 1 hwc_to_chw_norm_augment_param_2,
	.param .u64 .ptr .align 1 hwc_to_chw_norm_augment_param_3,
	.param .u32 hwc_to_chw_norm_augment_param_4,
	.param .u32 hwc_to_chw_norm_augment_param_5,
	.param .u32 hwc_to_chw_norm_augment_param_6,
	.param .u32 hwc_to_chw_norm_augment_param_7,
	.param .u32 hwc_to_chw_norm_augment_param_8
)
{
	.reg .pred 	%p<12>;
	.reg .b16 	%rs<3>;
	.reg .b32 	%r<40>;
	.reg .b64 	%rd<17>;
	.reg .b64 	%fd<6>;

	ld.param.u64 	%rd1, [hwc_to_chw_norm_augment_param_0];
	ld.param.u64 	%rd2, [hwc_to_chw_norm_augment_param_1];
	ld.param.u64 	%rd3, [hwc_to_chw_norm_augment_param_2];
	ld.param.u64 	%rd4, [hwc_to_chw_norm_augment_param_3];
	ld.param.u32 	%r14, [hwc_to_chw_norm_augment_param_4];
	ld.param.u32 	%r10, [hwc_to_chw_norm_augment_param_5];
	ld.param.u32 	%r11, [hwc_to_chw_norm_augment_param_6];
	ld.param.u32 	%r12, [hwc_to_chw_norm_augment_param_7];
	ld.param.u32 	%r13, [hwc_to_chw_norm_augment_param_8];
	mov.u32 	%r15, %ctaid.x;
	mov.u32 	%r16, %ntid.x;
	mov.u32 	%r17, %tid.x;
	mad.lo.s32 	%r1, %r15, %r16, %r17;
	mul.lo.s32 	%r18, %r14, %r12;
	mul.lo.s32 	%r19, %r18, %r13;
	mul.lo.s32 	%r20, %r19, 3;
	setp.ge.s32 	%p1, %r1, %r20;
	@%p1 bra 	$L__BB0_4;
	cvta.to.global.u64 	%rd5, %rd4;
	cvta.to.global.u64 	%rd6, %rd3;
	mul.lo.s32 	%r4, %r13, %r12;
	mul.lo.s32 	%r2, %r4, 3;
	div.s32 	%r3, %r1, %r2;
	mul.lo.s32 	%r21, %r3, %r2;
	sub.s32 	%r22, %r1, %r21;
	div.s32 	%r5, %r22, %r4;
	mul.lo.s32 	%r23, %r5, %r4;
	sub.s32 	%r24, %r22, %r23;
	div.s32 	%r6, %r24, %r13;
	mul.lo.s32 	%r25, %r6, %r13;
	sub.s32 	%r7, %r24, %r25;
	shl.b32 	%r26, %r3, 1;
	mul.wide.s32 	%rd7, %r26, 4;
	add.s64 	%rd8, %rd5, %rd7;
	ld.global.nc.u32 	%r27, [%rd8];
	ld.global.nc.u32 	%r28, [%rd8+4];
	add.s32 	%r8, %r27, %r6;
	mul.wide.s32 	%rd9, %r3, 4;
	add.s64 	%rd10, %rd6, %rd9;
	ld.global.nc.u32 	%r29, [%rd10];
	setp.eq.s32 	%p2, %r29, 0;
	not.b32 	%r30, %r7;
	add.s32 	%r31, %r13, %r30;
	selp.b32 	%r32, %r7, %r31, %p2;
	add.s32 	%r9, %r32, %r28;
	setp.gt.s32 	%p3, %r8, -1;
	setp.lt.s32 	%p4, %r8, %r10;
	and.pred  	%p5, %p3, %p4;
	setp.gt.s32 	%p6, %r9, -1;
	setp.lt.s32 	%p7, %r9, %r11;
	and.pred  	%p8, %p6, %p7;
	and.pred  	%p10, %p5, %p8;
	mov.f64 	%fd5, 0d0000000000000000;
	not.pred 	%p11, %p10;
	@%p11 bra 	$L__BB0_3;
	mad.lo.s32 	%r33, %r3, %r10, %r8;
	mad.lo.s32 	%r34, %r33, %r11, %r9;
	mad.lo.s32 	%r35, %r34, 3, %r5;
	cvt.s64.s32 	%rd11, %r35;
	cvta.to.global.u64 	%rd12, %rd1;
	add.s64 	%rd13, %rd12, %rd11;
	ld.global.nc.u8 	%rs1, [%rd13];
	cvt.u16.u8 	%rs2, %rs1;
	cvt.rn.f64.u16 	%fd4, %rs2;
	div.rn.f64 	%fd5, %fd4, 0d406FE00000000000;
$L__BB0_3:
	mad.lo.s32 	%r37, %r5, %r4, %r21;
	mad.lo.s32 	%r38, %r6, %r13, %r37;
	add.s32 	%r39, %r38, %r7;
	cvta.to.global.u64 	%rd14, %rd2;
	mul.wide.s32 	%rd15, %r39, 8;
	add.s64 	%rd16, %rd14, %rd15;
	st.global.f64 	[%rd16], %fd5;
$L__BB0_4:
	ret;

}


// ===== COMPILED SASS (sm_100) =====

	.target	sm_100

	.elftype	@"ET_EXEC"


//--------------------- .note.nv.tkinfo           --------------------------
	.section	.note.nv.tkinfo,"",@"SHT_NOTE"
	.sectionflags	@"SHF_NOTE_NV_TKINFO"
	.tkinfo
        /*0018*/ 	.word	0x00000002
        /*0030*/ 	.string	""
        /*0030*/ 	.string	"ptxas"
        /*0030*/ 	.string	"Cuda compilation tools, release 13.0, V13.0.88"
        /*0030*/ 	.string	"Build cuda_13.0.r13.0/compiler.36424714_0"
        /*0030*/ 	.string	"-arch sm_100 -m 64 "



//--------------------- .note.nv.cuinfo           --------------------------
	.section	.note.nv.cuinfo,"",@"SHT_NOTE"
	.sectionflags	@"SHF_NOTE_NV_CUINFO"
        /*0018*/ 	.short	0x0002
        /*001a*/ 	.short	0x0064
        /*001c*/ 	.short	0x0082
	.zero		2


//--------------------- .nv.info                  --------------------------
	.section	.nv.info,"",@"SHT_CUDA_INFO"
	.align	4


	//----- nvinfo : EIATTR_REGCOUNT
	.align		4
        /*0000*/ 	.byte	0x04, 0x2f
        /*0002*/ 	.short	(.L_1 - .L_0)
	.align		4
.L_0:
        /*0004*/ 	.word	index@(hwc_to_chw_norm_augment)
        /*0008*/ 	.word	0x0000001b


	//----- nvinfo : EIATTR_FRAME_SIZE
	.align		4
.L_1:
        /*000c*/ 	.byte	0x04, 0x11
        /*000e*/ 	.short	(.L_3 - .L_2)
	.align		4
.L_2:
        /*0010*/ 	.word	index@($__internal_0_$__cuda_sm20_div_rn_f64_full)
        /*0014*/ 	.word	0x00000000


	//----- nvinfo : EIATTR_FRAME_SIZE
	.align		4
.L_3:
        /*0018*/ 	.byte	0x04, 0x11
        /*001a*/ 	.short	(.L_5 - .L_4)
	.align		4
.L_4:
        /*001c*/ 	.word	index@(hwc_to_chw_norm_augment)
        /*0020*/ 	.word	0x00000000


	//----- nvinfo : EIATTR_MIN_STACK_SIZE
	.align		4
.L_5:
        /*0024*/ 	.byte	0x04, 0x12
        /*0026*/ 	.short	(.L_7 - .L_6)
	.align		4
.L_6:
        /*0028*/ 	.word	index@(hwc_to_chw_norm_augment)
        /*002c*/ 	.word	0x00000000
.L_7:


//--------------------- .nv.compat                --------------------------
	.section	.nv.compat,"",@"SHT_CUDA_COMPAT_INFO"
	.align	4
        /*0000*/ 	.byte	0x02, 0x09, 0x00, 0x00, 0x02, 0x02, 0x01, 0x00, 0x02, 0x05, 0x05, 0x00, 0x03, 0x07, 0x01, 0x01
        /*0010*/ 	.byte	0x02, 0x03, 0x00, 0x00, 0x02, 0x06, 0x01, 0x00, 0x04, 0x0b, 0x08, 0x00, 0x01, 0x00, 0x00, 0x00
        /*0020*/ 	.byte	0x00, 0x00, 0x00, 0x00


//--------------------- .nv.info.hwc_to_chw_norm_augment --------------------------
	.section	.nv.info.hwc_to_chw_norm_augment,"",@"SHT_CUDA_INFO"
	.sectionflags	@""
	.align	4


	//----- nvinfo : EIATTR_CUDA_API_VERSION
	.align		4
        /*0000*/ 	.byte	0x04, 0x37
        /*0002*/ 	.short	(.L_9 - .L_8)
.L_8:
        /*0004*/ 	.word	0x00000082


	//----- nvinfo : EIATTR_KPARAM_INFO
	.align		4
.L_9:
        /*0008*/ 	.byte	0x04, 0x17
        /*000a*/ 	.short	(.L_11 - .L_10)
.L_10:
        /*000c*/ 	.word	0x00000000
        /*0010*/ 	.short	0x0008
        /*0012*/ 	.short	0x0030
        /*0014*/ 	.byte	0x00, 0xf0, 0x11, 0x00


	//----- nvinfo : EIATTR_KPARAM_INFO
	.align		4
.L_11:
        /*0018*/ 	.byte	0x04, 0x17
        /*001a*/ 	.short	(.L_13 - .L_12)
.L_12:
        /*001c*/ 	.word	0x00000000
        /*0020*/ 	.short	0x0007
        /*0022*/ 	.short	0x002c
        /*0024*/ 	.byte	0x00, 0xf0, 0x11, 0x00


	//----- nvinfo : EIATTR_KPARAM_INFO
	.align		4
.L_13:
        /*0028*/ 	.byte	0x04, 0x17
        /*002a*/ 	.short	(.L_15 - .L_14)
.L_14:
        /*002c*/ 	.word	0x00000000
        /*0030*/ 	.short	0x0006
        /*0032*/ 	.short	0x0028
        /*0034*/ 	.byte	0x00, 0xf0, 0x11, 0x00


	//----- nvinfo : EIATTR_KPARAM_INFO
	.align		4
.L_15:
        /*0038*/ 	.byte	0x04, 0x17
        /*003a*/ 	.short	(.L_17 - .L_16)
.L_16:
        /*003c*/ 	.word	0x00000000
        /*0040*/ 	.short	0x0005
        /*0042*/ 	.short	0x0024
        /*0044*/ 	.byte	0x00, 0xf0, 0x11, 0x00


	//----- nvinfo : EIATTR_KPARAM_INFO
	.align		4
.L_17:
        /*0048*/ 	.byte	0x04, 0x17
        /*004a*/ 	.short	(.L_19 - .L_18)
.L_18:
        /*004c*/ 	.word	0x00000000
        /*0050*/ 	.short	0x0004
        /*0052*/ 	.short	0x0020
        /*0054*/ 	.byte	0x00, 0xf0, 0x11, 0x00


	//----- nvinfo : EIATTR_KPARAM_INFO
	.align		4
.L_19:
        /*0058*/ 	.byte	0x04, 0x17
        /*005a*/ 	.short	(.L_21 - .L_20)
.L_20:
        /*005c*/ 	.word	0x00000000
        /*0060*/ 	.short	0x0003
        /*0062*/ 	.short	0x0018
        /*0064*/ 	.byte	0x00, 0xf5, 0x21, 0x00


	//----- nvinfo : EIATTR_KPARAM_INFO
	.align		4
.L_21:
        /*0068*/ 	.byte	0x04, 0x17
        /*006a*/ 	.short	(.L_23 - .L_22)
.L_22:
        /*006c*/ 	.word	0x00000000
        /*0070*/ 	.short	0x0002
        /*0072*/ 	.short	0x0010
        /*0074*/ 	.byte	0x00, 0xf5, 0x21, 0x00


	//----- nvinfo : EIATTR_KPARAM_INFO
	.align		4
.L_23:
        /*0078*/ 	.byte	0x04, 0x17
        /*007a*/ 	.short	(.L_25 - .L_24)
.L_24:
        /*007c*/ 	.word	0x00000000
        /*0080*/ 	.short	0x0001
        /*0082*/ 	.short	0x0008
        /*0084*/ 	.byte	0x00, 0xf5, 0x21, 0x00


	//----- nvinfo : EIATTR_KPARAM_INFO
	.align		4
.L_25:
        /*0088*/ 	.byte	0x04, 0x17
        /*008a*/ 	.short	(.L_27 - .L_26)
.L_26:
        /*008c*/ 	.word	0x00000000
        /*0090*/ 	.short	0x0000
        /*0092*/ 	.short	0x0000
        /*0094*/ 	.byte	0x00, 0xf5, 0x21, 0x00


	//----- nvinfo : EIATTR_SPARSE_MMA_MASK
	.align		4
.L_27:
        /*0098*/ 	.byte	0x03, 0x50
        /*009a*/ 	.short	0x0000


	//----- nvinfo : EIATTR_MAXREG_COUNT
	.align		4
        /*009c*/ 	.byte	0x03, 0x1b
        /*009e*/ 	.short	0x00ff


	//----- nvinfo : EIATTR_MERCURY_ISA_VERSION
	.align		4
        /*00a0*/ 	.byte	0x03, 0x5f
        /*00a2*/ 	.short	0x0101


	//----- nvinfo : EIATTR_VRC_CTA_INIT_COUNT
	.align		4
        /*00a4*/ 	.byte	0x02, 0x4a
	.zero		1
	.zero		1


	//----- nvinfo : EIATTR_EXIT_INSTR_OFFSETS
	.align		4
        /*00a8*/ 	.byte	0x04, 0x1c
        /*00aa*/ 	.short	(.L_29 - .L_28)


	//   ....[0]....
.L_28:
        /*00ac*/ 	.word	0x000000c0


	//   ....[1]....
        /*00b0*/ 	.word	0x000009d0


	//----- nvinfo : EIATTR_CRS_STACK_SIZE
	.align		4
.L_29:
        /*00b4*/ 	.byte	0x04, 0x1e
        /*00b6*/ 	.short	(.L_31 - .L_30)
.L_30:
        /*00b8*/ 	.word	0x00000000


	//----- nvinfo : EIATTR_CBANK_PARAM_SIZE
	.align		4
.L_31:
        /*00bc*/ 	.byte	0x03, 0x19
        /*00be*/ 	.short	0x0034


	//----- nvinfo : EIATTR_PARAM_CBANK
	.align		4
        /*00c0*/ 	.byte	0x04, 0x0a
        /*00c2*/ 	.short	(.L_33 - .L_32)
	.align		4
.L_32:
        /*00c4*/ 	.word	index@(.nv.constant0.hwc_to_chw_norm_augment)
        /*00c8*/ 	.short	0x0380
        /*00ca*/ 	.short	0x0034


	//----- nvinfo : EIATTR_SW_WAR
	.align		4
.L_33:
        /*00cc*/ 	.byte	0x04, 0x36
        /*00ce*/ 	.short	(.L_35 - .L_34)
.L_34:
        /*00d0*/ 	.word	0x00000008
.L_35:


//--------------------- .nv.callgraph             --------------------------
	.section	.nv.callgraph,"",@"SHT_CUDA_CALLGRAPH"
	.align	4
	.sectionentsize	8
	.align		4
        /*0000*/ 	.word	0x00000000
	.align		4
        /*0004*/ 	.word	0xffffffff
	.align		4
        /*0008*/ 	.word	0x00000000
	.align		4
        /*000c*/ 	.word	0xfffffffe
	.align		4
        /*0010*/ 	.word	0x00000000
	.align		4
        /*0014*/ 	.word	0xfffffffd
	.align		4
        /*0018*/ 	.word	0x00000000
	.align		4
        /*001c*/ 	.word	0xfffffffc


//--------------------- .text.hwc_to_chw_norm_augment --------------------------
	.section	.text.hwc_to_chw_norm_augment,"ax",@progbits
	.align	128
        .global         hwc_to_chw_norm_augment
        .type           hwc_to_chw_norm_augment,@function
        .size           hwc_to_chw_norm_augment,(.L_x_9 - hwc_to_chw_norm_augment)
        .other          hwc_to_chw_norm_augment,@"STO_CUDA_ENTRY STV_DEFAULT"
hwc_to_chw_norm_augment:
.text.hwc_to_chw_norm_augment:
[----:B------:R-:W-:Y:S01]  /*0000*/  LDC R1, c[0x0][0x37c] ;  /* 0x0000df00ff017b82 */ /* 0x000fe20000000800 */
[----:B------:R-:W0:Y:S01]  /*0010*/  S2R R3, SR_TID.X ;  /* 0x0000000000037919 */ /* 0x000e220000002100 */
[----:B------:R-:W1:Y:S06]  /*0020*/  LDCU UR4, c[0x0][0x3a0] ;  /* 0x00007400ff0477ac */ /* 0x000e6c0008000800 */
[----:B------:R-:W2:Y:S01]  /*0030*/  LDC R2, c[0x0][0x3b0] ;  /* 0x0000ec00ff027b82 */ /* 0x000ea20000000800 */
[----:B------:R-:W1:Y:S07]  /*0040*/  LDCU UR6, c[0x0][0x3ac] ;  /* 0x00007580ff0677ac */ /* 0x000e6e0008000800 */
[----:B------:R-:W0:Y:S08]  /*0050*/  S2UR UR5, SR_CTAID.X ;  /* 0x00000000000579c3 */ /* 0x000e300000002500 */
[----:B------:R-:W0:Y:S01]  /*0060*/  LDC R4, c[0x0][0x360] ;  /* 0x0000d800ff047b82 */ /* 0x000e220000000800 */
[----:B-1----:R-:W-:-:S06]  /*0070*/  UIMAD UR4, UR4, UR6, URZ ;  /* 0x00000006040472a4 */ /* 0x002fcc000f8e02ff */
[----:B--2---:R-:W-:Y:S02]  /*0080*/  IMAD R0, R2, UR4, RZ ;  /* 0x0000000402007c24 */ /* 0x004fe4000f8e02ff */
[----:B0-----:R-:W-:Y:S02]  /*0090*/  IMAD R4, R4, UR5, R3 ;  /* 0x0000000504047c24 */ /* 0x001fe4000f8e0203 */
[----:B------:R-:W-:-:S05]  /*00a0*/  IMAD R3, R0, 0x3, RZ ;  /* 0x0000000300037824 */ /* 0x000fca00078e02ff */
[----:B------:R-:W-:-:S13]  /*00b0*/  ISETP.GE.AND P0, PT, R4, R3, PT ;  /* 0x000000030400720c */ /* 0x000fda0003f06270 */
[----:B------:R-:W-:Y:S05]  /*00c0*/  @P0 EXIT ;  /* 0x000000000000094d */ /* 0x000fea0003800000 */
[----:B------:R-:W-:Y:S01]  /*00d0*/  IMAD R0, R2, UR6, RZ ;  /* 0x0000000602007c24 */ /* 0x000fe2000f8e02ff */
[----:B------:R-:W-:Y:S01]  /*00e0*/  IABS R10, R4 ;  /* 0x00000004000a7213 */ /* 0x000fe20000000000 */
[----:B------:R-:W0:Y:S01]  /*00f0*/  LDC.64 R16, c[0x0][0x390] ;  /* 0x0000e400ff107b82 */ /* 0x000e220000000a00 */
[----:B------:R-:W1:Y:S01]  /*0100*/  LDCU.64 UR4, c[0x0][0x358] ;  /* 0x00006b00ff0477ac */ /* 0x000e620008000a00 */
[----:B------:R-:W-:Y:S01]  /*0110*/  IMAD R5, R0, 0x3, RZ ;  /* 0x0000000300057824 */ /* 0x000fe200078e02ff */
[----:B------:R-:W2:Y:S04]  /*0120*/  LDCU UR6, c[0x0][0x3a4] ;  /* 0x00007480ff0677ac */ /* 0x000ea80008000800 */
[-C--:B------:R-:W-:Y:S01]  /*0130*/  IABS R9, R5.reuse ;  /* 0x0000000500097213 */ /* 0x080fe20000000000 */
[----:B------:R-:W3:Y:S01]  /*0140*/  LDC.64 R14, c[0x0][0x398] ;  /* 0x0000e600ff0e7b82 */ /* 0x000ee20000000a00 */
[----:B------:R-:W-:Y:S01]  /*0150*/  IABS R12, R5 ;  /* 0x00000005000c7213 */ /* 0x000fe20000000000 */
[----:B------:R-:W4:Y:S01]  /*0160*/  LDCU UR7, c[0x0][0x3a8] ;  /* 0x00007500ff0777ac */ /* 0x000f220008000800 */
[----:B------:R-:W5:Y:S08]  /*0170*/  I2F.RP R3, R9 ;  /* 0x0000000900037306 */ /* 0x000f700000209400 */
[----:B-----5:R-:W5:Y:S02]  /*0180*/  MUFU.RCP R3, R3 ;  /* 0x0000000300037308 */ /* 0x020f640000001000 */
[----:B-----5:R-:W-:-:S06]  /*0190*/  VIADD R6, R3, 0xffffffe ;  /* 0x0ffffffe03067836 */ /* 0x020fcc0000000000 */
[----:B------:R5:W1:Y:S02]  /*01a0*/  F2I.FTZ.U32.TRUNC.NTZ R7, R6 ;  /* 0x0000000600077305 */ /* 0x000a64000021f000 */
[----:B-----5:R-:W-:Y:S02]  /*01b0*/  IMAD.MOV.U32 R6, RZ, RZ, RZ ;  /* 0x000000ffff067224 */ /* 0x020fe400078e00ff */
[----:B-1----:R-:W-:-:S04]  /*01c0*/  IMAD.MOV R8, RZ, RZ, -R7 ;  /* 0x000000ffff087224 */ /* 0x002fc800078e0a07 */
[----:B------:R-:W-:Y:S02]  /*01d0*/  IMAD R11, R8, R9, RZ ;  /* 0x00000009080b7224 */ /* 0x000fe400078e02ff */
[----:B------:R-:W-:Y:S02]  /*01e0*/  IMAD.MOV.U32 R8, RZ, RZ, R10 ;  /* 0x000000ffff087224 */ /* 0x000fe400078e000a */
[----:B------:R-:W-:-:S04]  /*01f0*/  IMAD.HI.U32 R7, R7, R11, R6 ;  /* 0x0000000b07077227 */ /* 0x000fc800078e0006 */
[----:B------:R-:W-:Y:S02]  /*0200*/  IMAD.MOV R10, RZ, RZ, -R12 ;  /* 0x000000ffff0a7224 */ /* 0x000fe400078e0a0c */
[----:B------:R-:W-:-:S04]  /*0210*/  IMAD.HI.U32 R3, R7, R8, RZ ;  /* 0x0000000807037227 */ /* 0x000fc800078e00ff */
[----:B------:R-:W-:-:S05]  /*0220*/  IMAD R6, R3, R10, R8 ;  /* 0x0000000a03067224 */ /* 0x000fca00078e0208 */
[----:B------:R-:W-:-:S13]  /*0230*/  ISETP.GT.U32.AND P2, PT, R9, R6, PT ;  /* 0x000000060900720c */ /* 0x000fda0003f44070 */
[-C--:B------:R-:W-:Y:S01]  /*0240*/  @!P2 IADD3 R6, PT, PT, R6, -R9.reuse, RZ ;  /* 0x800000090606a210 */ /* 0x080fe20007ffe0ff */
[----:B------:R-:W-:Y:S01]  /*0250*/  @!P2 VIADD R3, R3, 0x1 ;  /* 0x000000010303a836 */ /* 0x000fe20000000000 */
[----:B------:R-:W-:Y:S02]  /*0260*/  ISETP.NE.AND P2, PT, R5, RZ, PT ;  /* 0x000000ff0500720c */ /* 0x000fe40003f45270 */
[----:B------:R-:W-:Y:S02]  /*0270*/  ISETP.GE.U32.AND P0, PT, R6, R9, PT ;  /* 0x000000090600720c */ /* 0x000fe40003f06070 */
[----:B------:R-:W-:-:S04]  /*0280*/  LOP3.LUT R6, R4, R5, RZ, 0x3c, !PT ;  /* 0x0000000504067212 */ /* 0x000fc800078e3cff */
[----:B------:R-:W-:-:S07]  /*0290*/  ISETP.GE.AND P1, PT, R6, RZ, PT ;  /* 0x000000ff0600720c */ /* 0x000fce0003f26270 */
[----:B------:R-:W-:-:S06]  /*02a0*/  @P0 VIADD R3, R3, 0x1 ;  /* 0x0000000103030836 */ /* 0x000fcc0000000000 */
[----:B------:R-:W-:Y:S01]  /*02b0*/  @!P1 IMAD.MOV R3, RZ, RZ, -R3 ;  /* 0x000000ffff039224 */ /* 0x000fe200078e0a03 */
[----:B------:R-:W-:-:S05]  /*02c0*/  @!P2 LOP3.LUT R3, RZ, R5, RZ, 0x33, !PT ;  /* 0x00000005ff03a212 */ /* 0x000fca00078e33ff */
[----:B0-----:R-:W-:-:S04]  /*02d0*/  IMAD.WIDE R16, R3, 0x4, R16 ;  /* 0x0000000403107825 */ /* 0x001fc800078e0210 */
[----:B------:R-:W-:Y:S01]  /*02e0*/  IMAD.SHL.U32 R7, R3, 0x2, RZ ;  /* 0x0000000203077824 */ /* 0x000fe200078e00ff */
[----:B------:R-:W5:Y:S03]  /*02f0*/  LDG.E.CONSTANT R8, desc[UR4][R16.64] ;  /* 0x0000000410087981 */ /* 0x000f66000c1e9900 */
[----:B---3--:R-:W-:-:S05]  /*0300*/  IMAD.WIDE R14, R7, 0x4, R14 ;  /* 0x00000004070e7825 */ /* 0x008fca00078e020e */
[----:B------:R-:W3:Y:S04]  /*0310*/  LDG.E.CONSTANT R9, desc[UR4][R14.64] ;  /* 0x000000040e097981 */ /* 0x000ee8000c1e9900 */
[----:B------:R0:W2:Y:S01]  /*0320*/  LDG.E.CONSTANT R10, desc[UR4][R14.64+0x4] ;  /* 0x000004040e0a7981 */ /* 0x0000a2000c1e9900 */
[-C--:B------:R-:W-:Y:S01]  /*0330*/  IABS R12, R0.reuse ;  /* 0x00000000000c7213 */ /* 0x080fe20000000000 */
[----:B------:R-:W-:Y:S01]  /*0340*/  IMAD R5, R5, R3, RZ ;  /* 0x0000000305057224 */ /* 0x000fe200078e02ff */
[----:B------:R-:W-:Y:S02]  /*0350*/  BSSY.RECONVERGENT B0, `(.L_x_0) ;  /* 0x0000060000007945 */ /* 0x000fe40003800200 */
[----:B------:R-:W1:Y:S01]  /*0360*/  I2F.RP R11, R12 ;  /* 0x0000000c000b7306 */ /* 0x000e620000209400 */
[----:B------:R-:W-:Y:S01]  /*0370*/  IMAD.IADD R13, R4, 0x1, -R5 ;  /* 0x00000001040d7824 */ /* 0x000fe200078e0a05 */
[----:B0-----:R-:W-:-:S04]  /*0380*/  IABS R14, R0 ;  /* 0x00000000000e7213 */ /* 0x001fc80000000000 */
[----:B------:R-:W-:Y:S02]  /*0390*/  IABS R4, R13 ;  /* 0x0000000d00047213 */ /* 0x000fe40000000000 */
[----:B-1----:R-:W0:Y:S02]  /*03a0*/  MUFU.RCP R11, R11 ;  /* 0x0000000b000b7308 */ /* 0x002e240000001000 */
[----:B0-----:R-:W-:Y:S02]  /*03b0*/  IADD3 R6, PT, PT, R11, 0xffffffe, RZ ;  /* 0x0ffffffe0b067810 */ /* 0x001fe40007ffe0ff */
[----:B------:R-:W-:-:S04]  /*03c0*/  IABS R11, R2 ;  /* 0x00000002000b7213 */ /* 0x000fc80000000000 */
[----:B------:R0:W1:Y:S02]  /*03d0*/  F2I.FTZ.U32.TRUNC.NTZ R7, R6 ;  /* 0x0000000600077305 */ /* 0x000064000021f000 */
[----:B0-----:R-:W-:Y:S02]  /*03e0*/  IMAD.MOV.U32 R6, RZ, RZ, RZ ;  /* 0x000000ffff067224 */ /* 0x001fe400078e00ff */
[----:B-1----:R-:W-:-:S04]  /*03f0*/  IMAD.MOV R17, RZ, RZ, -R7 ;  /* 0x000000ffff117224 */ /* 0x002fc800078e0a07 */
[----:B------:R-:W-:-:S04]  /*0400*/  IMAD R15, R17, R12, RZ ;  /* 0x0000000c110f7224 */ /* 0x000fc800078e02ff */
[----:B------:R-:W-:Y:S01]  /*0410*/  IMAD.HI.U32 R7, R7, R15, R6 ;  /* 0x0000000f07077227 */ /* 0x000fe200078e0006 */
[----:B------:R-:W-:-:S03]  /*0420*/  MOV R6, R4 ;  /* 0x0000000400067202 */ /* 0x000fc60000000f00 */
[----:B------:R-:W-:Y:S02]  /*0430*/  IMAD.MOV R15, RZ, RZ, -R14 ;  /* 0x000000ffff0f7224 */ /* 0x000fe400078e0a0e */
[----:B------:R-:W-:Y:S01]  /*0440*/  IMAD.HI.U32 R4, R7, R6, RZ ;  /* 0x0000000607047227 */ /* 0x000fe200078e00ff */
[----:B------:R-:W0:Y:S03]  /*0450*/  I2F.RP R14, R11 ;  /* 0x0000000b000e7306 */ /* 0x000e260000209400 */
[----:B------:R-:W-:Y:S01]  /*0460*/  IMAD R7, R4, R15, R6 ;  /* 0x0000000f04077224 */ /* 0x000fe200078e0206 */
[----:B------:R-:W-:-:S04]  /*0470*/  LOP3.LUT R6, R13, R0, RZ, 0x3c, !PT ;  /* 0x000000000d067212 */ /* 0x000fc800078e3cff */
[----:B------:R-:W-:Y:S02]  /*0480*/  ISETP.GT.U32.AND P2, PT, R12, R7, PT ;  /* 0x000000070c00720c */ /* 0x000fe40003f44070 */
[----:B------:R-:W-:Y:S01]  /*0490*/  ISETP.GE.AND P1, PT, R6, RZ, PT ;  /* 0x000000ff0600720c */ /* 0x000fe20003f26270 */
[----:B0-----:R-:W0:Y:S10]  /*04a0*/  MUFU.RCP R14, R14 ;  /* 0x0000000e000e7308 */ /* 0x001e340000001000 */
[----:B------:R-:W-:-:S02]  /*04b0*/  @!P2 IMAD.IADD R7, R7, 0x1, -R12 ;  /* 0x000000010707a824 */ /* 0x000fc400078e0a0c */
[----:B------:R-:W-:Y:S01]  /*04c0*/  @!P2 VIADD R4, R4, 0x1 ;  /* 0x000000010404a836 */ /* 0x000fe20000000000 */
[----:B------:R-:W-:Y:S02]  /*04d0*/  ISETP.NE.AND P2, PT, R0, RZ, PT ;  /* 0x000000ff0000720c */ /* 0x000fe40003f45270 */
[----:B------:R-:W-:Y:S01]  /*04e0*/  ISETP.GE.U32.AND P0, PT, R7, R12, PT ;  /* 0x0000000c0700720c */ /* 0x000fe20003f06070 */
[----:B0-----:R-:W-:-:S04]  /*04f0*/  VIADD R6, R14, 0xffffffe ;  /* 0x0ffffffe0e067836 */ /* 0x001fc80000000000 */
[----:B------:R0:W1:Y:S08]  /*0500*/  F2I.FTZ.U32.TRUNC.NTZ R7, R6 ;  /* 0x0000000600077305 */ /* 0x000070000021f000 */
[----:B------:R-:W-:-:S05]  /*0510*/  @P0 VIADD R4, R4, 0x1 ;  /* 0x0000000104040836 */ /* 0x000fca0000000000 */
[----:B------:R-:W-:Y:S01]  /*0520*/  @!P1 IADD3 R4, PT, PT, -R4, RZ, RZ ;  /* 0x000000ff04049210 */ /* 0x000fe20007ffe1ff */
[----:B0-----:R-:W-:Y:S01]  /*0530*/  IMAD.MOV.U32 R6, RZ, RZ, RZ ;  /* 0x000000ffff067224 */ /* 0x001fe200078e00ff */
[----:B------:R-:W-:-:S05]  /*0540*/  @!P2 LOP3.LUT R4, RZ, R0, RZ, 0x33, !PT ;  /* 0x00000000ff04a212 */ /* 0x000fca00078e33ff */
[----:B------:R-:W-:Y:S02]  /*0550*/  IMAD.MOV R12, RZ, RZ, -R4 ;  /* 0x000000ffff0c7224 */ /* 0x000fe400078e0a04 */
[----:B-1----:R-:W-:Y:S02]  /*0560*/  IMAD.MOV R14, RZ, RZ, -R7 ;  /* 0x000000ffff0e7224 */ /* 0x002fe400078e0a07 */
[----:B------:R-:W-:Y:S02]  /*0570*/  IMAD R15, R0, R12, R13 ;  /* 0x0000000c000f7224 */ /* 0x000fe400078e020d */
[----:B------:R-:W-:-:S03]  /*0580*/  IMAD R13, R14, R11, RZ ;  /* 0x0000000b0e0d7224 */ /* 0x000fc600078e02ff */
[----:B------:R-:W-:Y:S01]  /*0590*/  IABS R12, R15 ;  /* 0x0000000f000c7213 */ /* 0x000fe20000000000 */
[----:B------:R-:W-:-:S06]  /*05a0*/  IMAD.HI.U32 R6, R7, R13, R6 ;  /* 0x0000000d07067227 */ /* 0x000fcc00078e0006 */
[----:B------:R-:W-:-:S04]  /*05b0*/  IMAD.HI.U32 R6, R6, R12, RZ ;  /* 0x0000000c06067227 */ /* 0x000fc800078e00ff */
[----:B------:R-:W-:-:S04]  /*05c0*/  IMAD.MOV R7, RZ, RZ, -R6 ;  /* 0x000000ffff077224 */ /* 0x000fc800078e0a06 */
[----:B------:R-:W-:Y:S01]  /*05d0*/  IMAD R12, R11, R7, R12 ;  /* 0x000000070b0c7224 */ /* 0x000fe200078e020c */
[----:B------:R-:W-:-:S04]  /*05e0*/  LOP3.LUT R7, R15, R2, RZ, 0x3c, !PT ;  /* 0x000000020f077212 */ /* 0x000fc800078e3cff */
[----:B------:R-:W-:Y:S02]  /*05f0*/  ISETP.GT.U32.AND P2, PT, R11, R12, PT ;  /* 0x0000000c0b00720c */ /* 0x000fe40003f44070 */
[----:B------:R-:W-:-:S11]  /*0600*/  ISETP.GE.AND P1, PT, R7, RZ, PT ;  /* 0x000000ff0700720c */ /* 0x000fd60003f26270 */
[-C--:B------:R-:W-:Y:S01]  /*0610*/  @!P2 IADD3 R12, PT, PT, R12, -R11.reuse, RZ ;  /* 0x8000000b0c0ca210 */ /* 0x080fe20007ffe0ff */
[----:B------:R-:W-:Y:S01]  /*0620*/  @!P2 VIADD R6, R6, 0x1 ;  /* 0x000000010606a836 */ /* 0x000fe20000000000 */
[----:B------:R-:W-:Y:S02]  /*0630*/  ISETP.NE.AND P2, PT, R2, RZ, PT ;  /* 0x000000ff0200720c */ /* 0x000fe40003f45270 */
[----:B------:R-:W-:-:S13]  /*0640*/  ISETP.GE.U32.AND P0, PT, R12, R11, PT ;  /* 0x0000000b0c00720c */ /* 0x000fda0003f06070 */
[----:B------:R-:W-:-:S04]  /*0650*/  @P0 VIADD R6, R6, 0x1 ;  /* 0x0000000106060836 */ /* 0x000fc80000000000 */
[----:B------:R-:W-:Y:S01]  /*0660*/  @!P1 IMAD.MOV R6, RZ, RZ, -R6 ;  /* 0x000000ffff069224 */ /* 0x000fe200078e0a06 */
[----:B------:R-:W-:-:S05]  /*0670*/  @!P2 LOP3.LUT R6, RZ, R2, RZ, 0x33, !PT ;  /* 0x00000002ff06a212 */ /* 0x000fca00078e33ff */
[----:B------:R-:W-:-:S04]  /*0680*/  IMAD.MOV R7, RZ, RZ, -R6 ;  /* 0x000000ffff077224 */ /* 0x000fc800078e0a06 */
[----:B------:R-:W-:-:S05]  /*0690*/  IMAD R7, R2, R7, R15 ;  /* 0x0000000702077224 */ /* 0x000fca00078e020f */
[----:B------:R-:W-:-:S04]  /*06a0*/  LOP3.LUT R11, RZ, R7, RZ, 0x33, !PT ;  /* 0x00000007ff0b7212 */ /* 0x000fc800078e33ff */
[----:B------:R-:W-:Y:S02]  /*06b0*/  IADD3 R2, PT, PT, R11, R2, RZ ;  /* 0x000000020b027210 */ /* 0x000fe40007ffe0ff */
[----:B-----5:R-:W-:-:S04]  /*06c0*/  ISETP.NE.AND P0, PT, R8, RZ, PT ;  /* 0x000000ff0800720c */ /* 0x020fc80003f05270 */
[----:B------:R-:W-:Y:S01]  /*06d0*/  SEL R11, R7, R2, !P0 ;  /* 0x00000002070b7207 */ /* 0x000fe20004000000 */
[----:B---3--:R-:W-:Y:S01]  /*06e0*/  IMAD.IADD R2, R6, 0x1, R9 ;  /* 0x0000000106027824 */ /* 0x008fe200078e0209 */
[----:B------:R-:W-:-:S03]  /*06f0*/  CS2R R8, SRZ ;  /* 0x0000000000087805 */ /* 0x000fc6000001ff00 */
[----:B--2---:R-:W-:Y:S01]  /*0700*/  IMAD.IADD R10, R10, 0x1, R11 ;  /* 0x000000010a0a7824 */ /* 0x004fe200078e020b */
[----:B------:R-:W-:-:S04]  /*0710*/  ISETP.GE.AND P0, PT, R2, UR6, PT ;  /* 0x0000000602007c0c */ /* 0x000fc8000bf06270 */
[----:B----4-:R-:W-:Y:S02]  /*0720*/  ISETP.GE.AND P1, PT, R10, UR7, PT ;  /* 0x000000070a007c0c */ /* 0x010fe4000bf26270 */
[----:B------:R-:W-:Y:S02]  /*0730*/  ISETP.GT.AND P0, PT, R2, -0x1, !P0 ;  /* 0xffffffff0200780c */ /* 0x000fe40004704270 */
[----:B------:R-:W-:-:S04]  /*0740*/  ISETP.GT.AND P1, PT, R10, -0x1, !P1 ;  /* 0xffffffff0a00780c */ /* 0x000fc80004f24270 */
[----:B------:R-:W-:-:S13]  /*0750*/  PLOP3.LUT P0, PT, P0, P1, PT, 0x80, 0x8 ;  /* 0x000000000008781c */ /* 0x000fda0000703070 */
[----:B------:R-:W-:Y:S05]  /*0760*/  @!P0 BRA `(.L_x_1) ;  /* 0x0000000000788947 */ /* 0x000fea0003800000 */
[----:B------:R-:W0:Y:S01]  /*0770*/  LDCU.64 UR8, c[0x0][0x380] ;  /* 0x00007000ff0877ac */ /* 0x000e220008000a00 */
[----:B------:R-:W-:-:S04]  /*0780*/  IMAD R3, R3, UR6, R2 ;  /* 0x0000000603037c24 */ /* 0x000fc8000f8e0202 */
[----:B------:R-:W-:-:S04]  /*0790*/  IMAD R3, R3, UR7, R10 ;  /* 0x0000000703037c24 */ /* 0x000fc8000f8e020a */
[----:B------:R-:W-:-:S05]  /*07a0*/  IMAD R3, R3, 0x3, R4 ;  /* 0x0000000303037824 */ /* 0x000fca00078e0204 */
[----:B0-----:R-:W-:-:S04]  /*07b0*/  IADD3 R12, P0, PT, R3, UR8, RZ ;  /* 0x00000008030c7c10 */ /* 0x001fc8000ff1e0ff */
[----:B------:R-:W-:-:S05]  /*07c0*/  LEA.HI.X.SX32 R13, R3, UR9, 0x1, P0 ;  /* 0x00000009030d7c11 */ /* 0x000fca00080f0eff */
[----:B------:R-:W2:Y:S01]  /*07d0*/  LDG.E.U8.CONSTANT R14, desc[UR4][R12.64] ;  /* 0x000000040c0e7981 */ /* 0x000ea2000c1e9100 */
[----:B------:R-:W0:Y:S01]  /*07e0*/  MUFU.RCP64H R3, 255 ;  /* 0x406fe00000037908 */ /* 0x000e220000001800 */
[----:B------:R-:W-:Y:S02]  /*07f0*/  HFMA2 R2, -RZ, RZ, 0, 5.9604644775390625e-08 ;  /* 0x00000001ff027431 */ /* 0x000fe400000001ff */
[----:B------:R-:W-:Y:S01]  /*0800*/  IMAD.MOV.U32 R10, RZ, RZ, 0x0 ;  /* 0x00000000ff0a7424 */ /* 0x000fe200078e00ff */
[----:B------:R-:W-:Y:S01]  /*0810*/  BSSY.RECONVERGENT B1, `(.L_x_2) ;  /* 0x0000011000017945 */ /* 0x000fe20003800200 */
[----:B------:R-:W-:-:S06]  /*0820*/  IMAD.MOV.U32 R11, RZ, RZ, 0x406fe000 ;  /* 0x406fe000ff0b7424 */ /* 0x000fcc00078e00ff */
[----:B0-----:R-:W-:-:S08]  /*0830*/  DFMA R8, R2, -R10, 1 ;  /* 0x3ff000000208742b */ /* 0x001fd0000000080a */
[----:B------:R-:W-:-:S08]  /*0840*/  DFMA R8, R8, R8, R8 ;  /* 0x000000080808722b */ /* 0x000fd00000000008 */
[----:B------:R-:W-:-:S08]  /*0850*/  DFMA R2, R2, R8, R2 ;  /* 0x000000080202722b */ /* 0x000fd00000000002 */
[----:B------:R-:W-:-:S08]  /*0860*/  DFMA R10, R2, -R10, 1 ;  /* 0x3ff00000020a742b */ /* 0x000fd0000000080a */
[----:B------:R-:W-:Y:S01]  /*0870*/  DFMA R2, R2, R10, R2 ;  /* 0x0000000a0202722b */ /* 0x000fe20000000002 */
[----:B--2---:R-:W0:Y:S07]  /*0880*/  I2F.F64.U16 R8, R14 ;  /* 0x0000000e00087312 */ /* 0x004e2e0000101800 */
[----:B0-----:R-:W-:Y:S01]  /*0890*/  DMUL R10, R8, R2 ;  /* 0x00000002080a7228 */ /* 0x001fe20000000000 */
[----:B------:R-:W-:-:S07]  /*08a0*/  FSETP.GEU.AND P1, PT, |R9|, 6.5827683646048100446e-37, PT ;  /* 0x036000000900780b */ /* 0x000fce0003f2e200 */
[----:B------:R-:W-:-:S08]  /*08b0*/  DFMA R12, R10, -255, R8 ;  /* 0xc06fe0000a0c782b */ /* 0x000fd00000000008 */
[----:B------:R-:W-:-:S10]  /*08c0*/  DFMA R2, R2, R12, R10 ;  /* 0x0000000c0202722b */ /* 0x000fd4000000000a */
[----:B------:R-:W-:-:S05]  /*08d0*/  FFMA R10, RZ, 3.748046875, R3 ;  /* 0x406fe000ff0a7823 */ /* 0x000fca0000000003 */
[----:B------:R-:W-:-:S13]  /*08e0*/  FSETP.GT.AND P0, PT, |R10|, 1.469367938527859385e-39, PT ;  /* 0x001000000a00780b */ /* 0x000fda0003f04200 */
[----:B------:R-:W-:Y:S05]  /*08f0*/  @P0 BRA P1, `(.L_x_3) ;  /* 0x0000000000080947 */ /* 0x000fea0000800000 */
[----:B------:R-:W-:-:S07]  /*0900*/  MOV R12, 0x920 ;  /* 0x00000920000c7802 */ /* 0x000fce0000000f00 */
[----:B------:R-:W-:Y:S05]  /*0910*/  CALL.REL.NOINC `($__internal_0_$__cuda_sm20_div_rn_f64_full) ;  /* 0x0000000000307944 */ /* 0x000fea0003c00000 */
.L_x_3:
[----:B------:R-:W-:Y:S05]  /*0920*/  BSYNC.RECONVERGENT B1 ;  /* 0x0000000000017941 */ /* 0x000fea0003800200 */
.L_x_2:
[----:B------:R-:W-:Y:S02]  /*0930*/  IMAD.MOV.U32 R8, RZ, RZ, R2 ;  /* 0x000000ffff087224 */ /* 0x000fe400078e0002 */
[----:B------:R-:W-:-:S07]  /*0940*/  IMAD.MOV.U32 R9, RZ, RZ, R3 ;  /* 0x000000ffff097224 */ /* 0x000fce00078e0003 */
.L_x_1:
[----:B------:R-:W-:Y:S05]  /*0950*/  BSYNC.RECONVERGENT B0 ;  /* 0x0000000000007941 */ /* 0x000fea0003800200 */
.L_x_0:
[----:B------:R-:W0:Y:S01]  /*0960*/  LDCU UR8, c[0x0][0x3b0] ;  /* 0x00007600ff0877ac */ /* 0x000e220008000800 */
[----:B------:R-:W1:Y:S01]  /*0970*/  LDC.64 R2, c[0x0][0x388] ;  /* 0x0000e200ff027b82 */ /* 0x000e620000000a00 */
[----:B------:R-:W-:-:S04]  /*0980*/  IMAD R5, R0, R4, R5 ;  /* 0x0000000400057224 */ /* 0x000fc800078e0205 */
[----:B0-----:R-:W-:-:S04]  /*0990*/  IMAD R6, R6, UR8, R5 ;  /* 0x0000000806067c24 */ /* 0x001fc8000f8e0205 */
[----:B------:R-:W-:-:S04]  /*09a0*/  IMAD.IADD R7, R7, 0x1, R6 ;  /* 0x0000000107077824 */ /* 0x000fc800078e0206 */
[----:B-1----:R-:W-:-:S05]  /*09b0*/  IMAD.WIDE R2, R7, 0x8, R2 ;  /* 0x0000000807027825 */ /* 0x002fca00078e0202 */
[----:B------:R-:W-:Y:S01]  /*09c0*/  STG.E.64 desc[UR4][R2.64], R8 ;  /* 0x0000000802007986 */ /* 0x000fe2000c101b04 */
[----:B------:R-:W-:Y:S05]  /*09d0*/  EXIT ;  /* 0x000000000000794d */ /* 0x000fea0003800000 */
        .weak           $__internal_0_$__cuda_sm20_div_rn_f64_full
        .type           $__internal_0_$__cuda_sm20_div_rn_f64_full,@function
        .size           $__internal_0_$__cuda_sm20_div_rn_f64_full,(.L_x_9 - $__internal_0_$__cuda_sm20_div_rn_f64_full)
$__internal_0_$__cuda_sm20_div_rn_f64_full:
[----:B------:R-:W-:Y:S01]  /*09e0*/  MOV R3, 0x3fffe000 ;  /* 0x3fffe00000037802 */ /* 0x000fe20000000f00 */
[----:B------:R-:W-:Y:S01]  /*09f0*/  IMAD.MOV.U32 R2, RZ, RZ, 0x0 ;  /* 0x00000000ff027424 */ /* 0x000fe200078e00ff */
[C---:B------:R-:W-:Y:S01]  /*0a00*/  FSETP.GEU.AND P1, PT, |R9|.reuse, 1.469367938527859385e-39, PT ;  /* 0x001000000900780b */ /* 0x040fe20003f2e200 */
[----:B------:R-:W-:Y:S01]  /*0a10*/  IMAD.MOV.U32 R14, RZ, RZ, 0x1 ;  /* 0x00000001ff0e7424 */ /* 0x000fe200078e00ff */
[----:B------:R-:W0:Y:S01]  /*0a20*/  MUFU.RCP64H R15, R3 ;  /* 0x00000003000f7308 */ /* 0x000e220000001800 */
[----:B------:R-:W-:Y:S01]  /*0a30*/  LOP3.LUT R13, R9, 0x7ff00000, RZ, 0xc0, !PT ;  /* 0x7ff00000090d7812 */ /* 0x000fe200078ec0ff */
[----:B------:R-:W-:Y:S01]  /*0a40*/  IMAD.MOV.U32 R21, RZ, RZ, 0x1ca00000 ;  /* 0x1ca00000ff157424 */ /* 0x000fe200078e00ff */
[----:B------:R-:W-:Y:S01]  /*0a50*/  BSSY.RECONVERGENT B2, `(.L_x_4) ;  /* 0x0000044000027945 */ /* 0x000fe20003800200 */
[----:B------:R-:W-:Y:S01]  /*0a60*/  IMAD.MOV.U32 R23, RZ, RZ, 0x40600000 ;  /* 0x40600000ff177424 */ /* 0x000fe200078e00ff */
[----:B------:R-:W-:Y:S02]  /*0a70*/  ISETP.GE.U32.AND P0, PT, R13, 0x40600000, PT ;  /* 0x406000000d00780c */ /* 0x000fe40003f06070 */
[----:B------:R-:W-:Y:S01]  /*0a80*/  MOV R20, R13 ;  /* 0x0000000d00147202 */ /* 0x000fe20000000f00 */
[----:B------:R-:W-:Y:S01]  /*0a90*/  VIADD R24, R23, 0xffffffff ;  /* 0xffffffff17187836 */ /* 0x000fe20000000000 */
[----:B------:R-:W-:-:S04]  /*0aa0*/  SEL R21, R21, 0x63400000, !P0 ;  /* 0x6340000015157807 */ /* 0x000fc80004000000 */
[----:B------:R-:W-:Y:S01]  /*0ab0*/  @!P1 LOP3.LUT R18, R21, 0x80000000, R9, 0xf8, !PT ;  /* 0x8000000015129812 */ /* 0x000fe200078ef809 */
[----:B0-----:R-:W-:-:S03]  /*0ac0*/  DFMA R10, R14, -R2, 1 ;  /* 0x3ff000000e0a742b */ /* 0x001fc60000000802 */
[----:B------:R-:W-:Y:S01]  /*0ad0*/  @!P1 LOP3.LUT R19, R18, 0x100000, RZ, 0xfc, !PT ;  /* 0x0010000012139812 */ /* 0x000fe200078efcff */
[----:B------:R-:W-:-:S04]  /*0ae0*/  @!P1 IMAD.MOV.U32 R18, RZ, RZ, RZ ;  /* 0x000000ffff129224 */ /* 0x000fc800078e00ff */
[----:B------:R-:W-:-:S08]  /*0af0*/  DFMA R10, R10, R10, R10 ;  /* 0x0000000a0a0a722b */ /* 0x000fd0000000000a */
[----:B------:R-:W-:Y:S01]  /*0b00*/  DFMA R14, R14, R10, R14 ;  /* 0x0000000a0e0e722b */ /* 0x000fe2000000000e */
[----:B------:R-:W-:Y:S01]  /*0b10*/  LOP3.LUT R11, R21, 0x800fffff, R9, 0xf8, !PT ;  /* 0x800fffff150b7812 */ /* 0x000fe200078ef809 */
[----:B------:R-:W-:-:S06]  /*0b20*/  IMAD.MOV.U32 R10, RZ, RZ, R8 ;  /* 0x000000ffff0a7224 */ /* 0x000fcc00078e0008 */
[----:B------:R-:W-:Y:S02]  /*0b30*/  DFMA R16, R14, -R2, 1 ;  /* 0x3ff000000e10742b */ /* 0x000fe40000000802 */
[----:B------:R-:W-:-:S06]  /*0b40*/  @!P1 DFMA R10, R10, 2, -R18 ;  /* 0x400000000a0a982b */ /* 0x000fcc0000000812 */
[----:B------:R-:W-:-:S04]  /*0b50*/  DFMA R14, R14, R16, R14 ;  /* 0x000000100e0e722b */ /* 0x000fc8000000000e */
[----:B------:R-:W-:-:S04]  /*0b60*/  @!P1 LOP3.LUT R20, R11, 0x7ff00000, RZ, 0xc0, !PT ;  /* 0x7ff000000b149812 */ /* 0x000fc800078ec0ff */
[----:B------:R-:W-:Y:S01]  /*0b70*/  DMUL R16, R14, R10 ;  /* 0x0000000a0e107228 */ /* 0x000fe20000000000 */
[----:B------:R-:W-:-:S05]  /*0b80*/  VIADD R22, R20, 0xffffffff ;  /* 0xffffffff14167836 */ /* 0x000fca0000000000 */
[----:B------:R-:W-:Y:S02]  /*0b90*/  ISETP.GT.U32.AND P0, PT, R22, 0x7feffffe, PT ;  /* 0x7feffffe1600780c */ /* 0x000fe40003f04070 */
[----:B------:R-:W-:Y:S02]  /*0ba0*/  DFMA R18, R16, -R2, R10 ;  /* 0x800000021012722b */ /* 0x000fe4000000000a */
[----:B------:R-:W-:-:S06]  /*0bb0*/  ISETP.GT.U32.OR P0, PT, R24, 0x7feffffe, P0 ;  /* 0x7feffffe1800780c */ /* 0x000fcc0000704470 */
[----:B------:R-:W-:-:S07]  /*0bc0*/  DFMA R14, R14, R18, R16 ;  /* 0x000000120e0e722b */ /* 0x000fce0000000010 */
[----:B------:R-:W-:Y:S05]  /*0bd0*/  @P0 BRA `(.L_x_5) ;  /* 0x0000000000680947 */ /* 0x000fea0003800000 */
[----:B------:R-:W-:-:S05]  /*0be0*/  IMAD.MOV.U32 R8, RZ, RZ, 0x40600000 ;  /* 0x40600000ff087424 */ /* 0x000fca00078e00ff */
[----:B------:R-:W-:-:S04]  /*0bf0*/  VIADDMNMX R13, R13, -R8, 0xb9600000, !PT ;  /* 0xb96000000d0d7446 */ /* 0x000fc80007800908 */
[----:B------:R-:W-:-:S04]  /*0c00*/  VIMNMX R8, PT, PT, R13, 0x46a00000, PT ;  /* 0x46a000000d087848 */ /* 0x000fc80003fe0100 */
[----:B------:R-:W-:Y:S01]  /*0c10*/  IADD3 R21, PT, PT, -R21, R8, RZ ;  /* 0x0000000815157210 */ /* 0x000fe20007ffe1ff */
[----:B------:R-:W-:-:S04]  /*0c20*/  IMAD.MOV.U32 R8, RZ, RZ, RZ ;  /* 0x000000ffff087224 */ /* 0x000fc800078e00ff */
[----:B------:R-:W-:-:S06]  /*0c30*/  VIADD R9, R21, 0x7fe00000 ;  /* 0x7fe0000015097836 */ /* 0x000fcc0000000000 */
[----:B------:R-:W-:-:S10]  /*0c40*/  DMUL R16, R14, R8 ;  /* 0x000000080e107228 */ /* 0x000fd40000000000 */
[----:B------:R-:W-:-:S13]  /*0c50*/  FSETP.GTU.AND P0, PT, |R17|, 1.469367938527859385e-39, PT ;  /* 0x001000001100780b */ /* 0x000fda0003f0c200 */
[----:B------:R-:W-:Y:S05]  /*0c60*/  @P0 BRA `(.L_x_6) ;  /* 0x0000000000880947 */ /* 0x000fea0003800000 */
[----:B------:R-:W-:Y:S01]  /*0c70*/  DFMA R2, R14, -R2, R10 ;  /* 0x800000020e02722b */ /* 0x000fe2000000000a */
[----:B------:R-:W-:-:S09]  /*0c80*/  IMAD.MOV.U32 R8, RZ, RZ, RZ ;  /* 0x000000ffff087224 */ /* 0x000fd200078e00ff */
[C---:B------:R-:W-:Y:S02]  /*0c90*/  FSETP.NEU.AND P0, PT, R3.reuse, RZ, PT ;  /* 0x000000ff0300720b */ /* 0x040fe40003f0d000 */
[----:B------:R-:W-:-:S04]  /*0ca0*/  LOP3.LUT R2, R3, 0x406fe000, RZ, 0x3c, !PT ;  /* 0x406fe00003027812 */ /* 0x000fc800078e3cff */
[----:B------:R-:W-:-:S04]  /*0cb0*/  LOP3.LUT R11, R2, 0x80000000, RZ, 0xc0, !PT ;  /* 0x80000000020b7812 */ /* 0x000fc800078ec0ff */
[----:B------:R-:W-:-:S03]  /*0cc0*/  LOP3.LUT R9, R11, R9, RZ, 0xfc, !PT ;  /* 0x000000090b097212 */ /* 0x000fc600078efcff */
[----:B------:R-:W-:Y:S05]  /*0cd0*/  @!P0 BRA `(.L_x_6) ;  /* 0x00000000006c8947 */ /* 0x000fea0003800000 */
[----:B------:R-:W-:Y:S01]  /*0ce0*/  IADD3 R3, PT, PT, -R21, RZ, RZ ;  /* 0x000000ff15037210 */ /* 0x000fe20007ffe1ff */
[----:B------:R-:W-:Y:S01]  /*0cf0*/  IMAD.MOV.U32 R2, RZ, RZ, RZ ;  /* 0x000000ffff027224 */ /* 0x000fe200078e00ff */
[----:B------:R-:W-:-:S05]  /*0d00*/  DMUL.RP R8, R14, R8 ;  /* 0x000000080e087228 */ /* 0x000fca0000008000 */
[----:B------:R-:W-:-:S05]  /*0d10*/  DFMA R2, R16, -R2, R14 ;  /* 0x800000021002722b */ /* 0x000fca000000000e */
[----:B------:R-:W-:Y:S02]  /*0d20*/  LOP3.LUT R11, R9, R11, RZ, 0x3c, !PT ;  /* 0x0000000b090b7212 */ /* 0x000fe400078e3cff */
[----:B------:R-:W-:-:S04]  /*0d30*/  IADD3 R2, PT, PT, -R21, -0x43300000, RZ ;  /* 0xbcd0000015027810 */ /* 0x000fc80007ffe1ff */
[----:B------:R-:W-:-:S04]  /*0d40*/  FSETP.NEU.AND P0, PT, |R3|, R2, PT ;  /* 0x000000020300720b */ /* 0x000fc80003f0d200 */
[----:B------:R-:W-:Y:S02]  /*0d50*/  FSEL R16, R8, R16, !P0 ;  /* 0x0000001008107208 */ /* 0x000fe40004000000 */
[----:B------:R-:W-:Y:S01]  /*0d60*/  FSEL R17, R11, R17, !P0 ;  /* 0x000000110b117208 */ /* 0x000fe20004000000 */
[----:B------:R-:W-:Y:S06]  /*0d70*/  BRA `(.L_x_6) ;  /* 0x0000000000447947 */ /* 0x000fec0003800000 */
.L_x_5:
[----:B------:R-:W-:-:S14]  /*0d80*/  DSETP.NAN.AND P0, PT, R8, R8, PT ;  /* 0x000000080800722a */ /* 0x000fdc0003f08000 */
[----:B------:R-:W-:Y:S05]  /*0d90*/  @P0 BRA `(.L_x_7) ;  /* 0x0000000000340947 */ /* 0x000fea0003800000 */
[----:B------:R-:W-:Y:S01]  /*0da0*/  ISETP.NE.AND P0, PT, R20, R23, PT ;  /* 0x000000171400720c */ /* 0x000fe20003f05270 */
[----:B------:R-:W-:Y:S02]  /*0db0*/  IMAD.MOV.U32 R16, RZ, RZ, 0x0 ;  /* 0x00000000ff107424 */ /* 0x000fe400078e00ff */
[----:B------:R-:W-:-:S10]  /*0dc0*/  IMAD.MOV.U32 R17, RZ, RZ, -0x80000 ;  /* 0xfff80000ff117424 */ /* 0x000fd400078e00ff */
[----:B------:R-:W-:Y:S05]  /*0dd0*/  @!P0 BRA `(.L_x_6) ;  /* 0x00000000002c8947 */ /* 0x000fea0003800000 */
[----:B------:R-:W-:Y:S02]  /*0de0*/  ISETP.NE.AND P0, PT, R20, 0x7ff00000, PT ;  /* 0x7ff000001400780c */ /* 0x000fe40003f05270 */
[----:B------:R-:W-:Y:S02]  /*0df0*/  LOP3.LUT R8, R9, 0x406fe000, RZ, 0x3c, !PT ;  /* 0x406fe00009087812 */ /* 0x000fe400078e3cff */
[----:B------:R-:W-:Y:S02]  /*0e00*/  ISETP.EQ.OR P0, PT, R23, RZ, !P0 ;  /* 0x000000ff1700720c */ /* 0x000fe40004702670 */
[----:B------:R-:W-:-:S11]  /*0e10*/  LOP3.LUT R17, R8, 0x80000000, RZ, 0xc0, !PT ;  /* 0x8000000008117812 */ /* 0x000fd600078ec0ff */
[----:B------:R-:W-:Y:S02]  /*0e20*/  @P0 LOP3.LUT R2, R17, 0x7ff00000, RZ, 0xfc, !PT ;  /* 0x7ff0000011020812 */ /* 0x000fe400078efcff */
[----:B------:R-:W-:Y:S01]  /*0e30*/  @!P0 MOV R16, RZ ;  /* 0x000000ff00108202 */ /* 0x000fe20000000f00 */
[----:B------:R-:W-:Y:S02]  /*0e40*/  @P0 IMAD.MOV.U32 R16, RZ, RZ, RZ ;  /* 0x000000ffff100224 */ /* 0x000fe400078e00ff */
[----:B------:R-:W-:Y:S01]  /*0e50*/  @P0 IMAD.MOV.U32 R17, RZ, RZ, R2 ;  /* 0x000000ffff110224 */ /* 0x000fe200078e0002 */
[----:B------:R-:W-:Y:S06]  /*0e60*/  BRA `(.L_x_6) ;  /* 0x0000000000087947 */ /* 0x000fec0003800000 */
.L_x_7:
[----:B------:R-:W-:Y:S01]  /*0e70*/  LOP3.LUT R17, R9, 0x80000, RZ, 0xfc, !PT ;  /* 0x0008000009117812 */ /* 0x000fe200078efcff */
[----:B------:R-:W-:-:S07]  /*0e80*/  IMAD.MOV.U32 R16, RZ, RZ, R8 ;  /* 0x000000ffff107224 */ /* 0x000fce00078e0008 */
.L_x_6:
[----:B------:R-:W-:Y:S05]  /*0e90*/  BSYNC.RECONVERGENT B2 ;  /* 0x0000000000027941 */ /* 0x000fea0003800200 */
.L_x_4:
[----:B------:R-:W-:Y:S01]  /*0ea0*/  IMAD.MOV.U32 R13, RZ, RZ, 0x0 ;  /* 0x00000000ff0d7424 */ /* 0x000fe200078e00ff */
[----:B------:R-:W-:Y:S01]  /*0eb0*/  MOV R2, R16 ;  /* 0x0000001000027202 */ /* 0x000fe20000000f00 */
[----:B------:R-:W-:Y:S02]  /*0ec0*/  IMAD.MOV.U32 R3, RZ, RZ, R17 ;  /* 0x000000ffff037224 */ /* 0x000fe400078e0011 */
[----:B------:R-:W-:Y:S05]  /*0ed0*/  RET.REL.NODEC R12 `(hwc_to_chw_norm_augment) ;  /* 0xfffffff00c487950 */ /* 0x000fea0003c3ffff */
.L_x_8:
[----:B------:R-:W-:-:S00]  /*0ee0*/  BRA `(.L_x_8) ;  /* 0xfffffffc00fc7947 */ /* 0x000fc0000383ffff */
[----:B------:R-:W-:-:S00]  /*0ef0*/  NOP ;  /* 0x0000000000007918 */ /* 0x000fc00000000000 */
        /* <DEDUP_REMOVED lines=8> */
.L_x_9:


//--------------------- .nv.shared.reserved.0     --------------------------
	.section	.nv.shared.reserved.0,"aw",@nobits
	.weak		__nv_reservedSMEM_offset_0_alias
	.size		__nv_reservedSMEM_offset_0_alias, 0, 64
	.other		__nv_reservedSMEM_offset_0_alias,@"STO_CUDA_RESERVED_SHARED STV_DEFAULT"
__nv_reservedSMEM_offset_0_alias:
	.zero		0
	.zero		64


//--------------------- .nv.constant0.hwc_to_chw_norm_augment --------------------------
	.section	.nv.constant0.hwc_to_chw_norm_augment,"a",@progbits
	.sectionflags	@""
	.align	4
.nv.constant0.hwc_to_chw_norm_augment:
	.zero		948


//--------------------- SYMBOLS --------------------------

	.type		.nv.reservedSmem.offset0,@object
	.size		.nv.reservedSmem.offset0,0x4
